	.headerflags	@"EF_CUDA_TEXMODE_UNIFIED EF_CUDA_64BIT_ADDRESS EF_CUDA_ACCELERATORS EF_CUDA_SM90 EF_CUDA_VIRTUAL_SM(EF_CUDA_SM90)"
	.elftype	@"ET_EXEC"


//--------------------- .nv.info                  --------------------------
	.section	.nv.info,"",@"SHT_CUDA_INFO"
	.align	4


	//----- nvinfo : EIATTR_REGCOUNT
	.align		4
        /*0000*/ 	.byte	0x04, 0x2f
        /*0002*/ 	.short	(.L_1 - .L_0)
	.align		4
.L_0:
        /*0004*/ 	.word	index@(triton_poi_fused__softmax_4)
        /*0008*/ 	.word	0x00000012


	//----- nvinfo : EIATTR_MIN_STACK_SIZE
	.align		4
.L_1:
        /*000c*/ 	.byte	0x04, 0x12
        /*000e*/ 	.short	(.L_3 - .L_2)
	.align		4
.L_2:
        /*0010*/ 	.word	index@(triton_poi_fused__softmax_4)
        /*0014*/ 	.word	0x00000000


	//----- nvinfo : EIATTR_FRAME_SIZE
	.align		4
.L_3:
        /*0018*/ 	.byte	0x04, 0x11
        /*001a*/ 	.short	(.L_5 - .L_4)
	.align		4
.L_4:
        /*001c*/ 	.word	index@(triton_poi_fused__softmax_4)
        /*0020*/ 	.word	0x00000000


	//----- nvinfo : EIATTR_MIN_STACK_SIZE
	.align		4
.L_5:
        /*0024*/ 	.byte	0x04, 0x12
        /*0026*/ 	.short	(.L_7 - .L_6)
	.align		4
.L_6:
        /*0028*/ 	.word	index@(triton_poi_fused__softmax_4)
        /*002c*/ 	.word	0x00000000
.L_7:


//--------------------- .nv.info.triton_poi_fused__softmax_4 --------------------------
	.section	.nv.info.triton_poi_fused__softmax_4,"",@"SHT_CUDA_INFO"
	.sectionflags	@""
	.align	4


	//----- nvinfo : EIATTR_CUDA_API_VERSION
	.align		4
        /*0000*/ 	.byte	0x04, 0x37
        /*0002*/ 	.short	(.L_9 - .L_8)
.L_8:
        /*0004*/ 	.word	0x0000007c


	//----- nvinfo : EIATTR_KPARAM_INFO
	.align		4
.L_9:
        /*0008*/ 	.byte	0x04, 0x17
        /*000a*/ 	.short	(.L_11 - .L_10)
.L_10:
        /*000c*/ 	.word	0x00000000
        /*0010*/ 	.short	0x0002
        /*0012*/ 	.short	0x0010
        /*0014*/ 	.byte	0x00, 0xf0, 0x11, 0x00


	//----- nvinfo : EIATTR_KPARAM_INFO
	.align		4
.L_11:
        /*0018*/ 	.byte	0x04, 0x17
        /*001a*/ 	.short	(.L_13 - .L_12)
.L_12:
        /*001c*/ 	.word	0x00000000
        /*0020*/ 	.short	0x0001
        /*0022*/ 	.short	0x0008
        /*0024*/ 	.byte	0x00, 0xf4, 0x21, 0x00


	//----- nvinfo : EIATTR_KPARAM_INFO
	.align		4
.L_13:
        /*0028*/ 	.byte	0x04, 0x17
        /*002a*/ 	.short	(.L_15 - .L_14)
.L_14:
        /*002c*/ 	.word	0x00000000
        /*0030*/ 	.short	0x0000
        /*0032*/ 	.short	0x0000
        /*0034*/ 	.byte	0x00, 0xf4, 0x21, 0x00


	//----- nvinfo : EIATTR_SPARSE_MMA_MASK
	.align		4
.L_15:
        /*0038*/ 	.byte	0x03, 0x50
        /*003a*/ 	.short	0x0000


	//----- nvinfo : EIATTR_MAXREG_COUNT
	.align		4
        /*003c*/ 	.byte	0x03, 0x1b
        /*003e*/ 	.short	0x00ff


	//----- nvinfo : EIATTR_EXIT_INSTR_OFFSETS
	.align		4
        /*0040*/ 	.byte	0x04, 0x1c
        /*0042*/ 	.short	(.L_17 - .L_16)


	//   ....[0]....
.L_16:
        /*0044*/ 	.word	0x00000360


	//   ....[1]....
        /*0048*/ 	.word	0x00000380


	//----- nvinfo : EIATTR_REQNTID
	.align		4
.L_17:
        /*004c*/ 	.byte	0x04, 0x10
        /*004e*/ 	.short	(.L_19 - .L_18)
.L_18:
        /*0050*/ 	.word	0x00000020
        /*0054*/ 	.word	0x00000001
        /*0058*/ 	.word	0x00000001


	//----- nvinfo : EIATTR_CBANK_PARAM_SIZE
	.align		4
.L_19:
        /*005c*/ 	.byte	0x03, 0x19
        /*005e*/ 	.short	0x0014


	//----- nvinfo : EIATTR_PARAM_CBANK
	.align		4
        /*0060*/ 	.byte	0x04, 0x0a
        /*0062*/ 	.short	(.L_21 - .L_20)
	.align		4
.L_20:
        /*0064*/ 	.word	index@(.nv.constant0.triton_poi_fused__softmax_4)
        /*0068*/ 	.short	0x0210
        /*006a*/ 	.short	0x0014


	//----- nvinfo : EIATTR_SW_WAR
	.align		4
.L_21:
        /*006c*/ 	.byte	0x04, 0x36
        /*006e*/ 	.short	(.L_23 - .L_22)
.L_22:
        /*0070*/ 	.word	0x00000008
.L_23:


//--------------------- .nv.callgraph             --------------------------
	.section	.nv.callgraph,"",@"SHT_CUDA_CALLGRAPH"
	.align	4
	.sectionentsize	8
	.align		4
        /*0000*/ 	.word	0x00000000
	.align		4
        /*0004*/ 	.word	0xffffffff
	.align		4
        /*0008*/ 	.word	0x00000000
	.align		4
        /*000c*/ 	.word	0xfffffffe
	.align		4
        /*0010*/ 	.word	0x00000000
	.align		4
        /*0014*/ 	.word	0xfffffffd
	.align		4
        /*0018*/ 	.word	0x00000000
	.align		4
        /*001c*/ 	.word	0xfffffffc


//--------------------- .text.triton_poi_fused__softmax_4 --------------------------
	.section	.text.triton_poi_fused__softmax_4,"ax",@progbits
	.align	128
        .global         triton_poi_fused__softmax_4
        .type           triton_poi_fused__softmax_4,@function
        .size           triton_poi_fused__softmax_4,(.L_x_1 - triton_poi_fused__softmax_4)
        .other          triton_poi_fused__softmax_4,@"STO_CUDA_ENTRY STV_DEFAULT"
triton_poi_fused__softmax_4:
.text.triton_poi_fused__softmax_4:
[----:B------:R-:W0:Y:S02]  /*0000*/  LDC R1, c[0x0][0x28] ;  /* 0x00000a00ff017b82 */ /* 0x000e240000000800 */
[----:B------:R-:W1:Y:S01]  /*0010*/  S2R R0, SR_TID.X ;  /* 0x0000000000007919 */ /* 0x000e620000002100 */
[----:B------:R-:W2:Y:S01]  /*0020*/  LDC.64 R2, c[0x0][0x210] ;  /* 0x00008400ff027b82 */ /* 0x000ea20000000a00 */
[----:B------:R-:W-:Y:S02]  /*0030*/  MOV R6, RZ ;  /* 0x000000ff00067202 */ /* 0x000fe40000000f00 */
[----:B------:R-:W-:Y:S01]  /*0040*/  CS2R R8, SRZ ;  /* 0x0000000000087805 */ /* 0x000fe2000001ff00 */
[----:B------:R-:W3:Y:S01]  /*0050*/  S2R R7, SR_CTAID.X ;  /* 0x0000000000077919 */ /* 0x000ee20000002500 */
[----:B------:R-:W-:Y:S01]  /*0060*/  CS2R R10, SRZ ;  /* 0x00000000000a7805 */ /* 0x000fe2000001ff00 */
[----:B------:R-:W-:Y:S01]  /*0070*/  ULDC.64 UR4, c[0x0][0x208] ;  /* 0x0000820000047ab9 */ /* 0x000fe20000000a00 */
[----:B-1----:R-:W-:Y:S02]  /*0080*/  SHF.L.U32 R0, R0, 0x1, RZ ;  /* 0x0000000100007819 */ /* 0x002fe400000006ff */
[----:B---3--:R-:W-:-:S02]  /*0090*/  SHF.R.S32.HI R4, RZ, 0x19, R7 ;  /* 0x00000019ff047819 */ /* 0x008fc40000011407 */
[----:B------:R-:W-:Y:S02]  /*00a0*/  LOP3.LUT R0, R0, 0x3e, RZ, 0xc0, !PT ;  /* 0x0000003e00007812 */ /* 0x000fe400078ec0ff */
[----:B------:R-:W-:Y:S02]  /*00b0*/  SGXT R4, R4, 0x1 ;  /* 0x000000010404781a */ /* 0x000fe40000000200 */
[----:B------:R-:W-:Y:S01]  /*00c0*/  LEA R7, R7, R0, 0x6 ;  /* 0x0000000007077211 */ /* 0x000fe200078e30ff */
[----:B------:R-:W-:-:S03]  /*00d0*/  HFMA2.MMA R0, -RZ, RZ, 0, 0 ;  /* 0x00000000ff007435 */ /* 0x000fc600000001ff */
[----:B------:R-:W-:Y:S02]  /*00e0*/  LEA.HI R4, R4, R7, RZ, 0x2 ;  /* 0x0000000704047211 */ /* 0x000fe400078f10ff */
[----:B------:R-:W-:Y:S02]  /*00f0*/  ISETP.GE.AND P4, PT, R7, 0x40, PT ;  /* 0x000000400700780c */ /* 0x000fe40003f86270 */
[----:B------:R-:W-:-:S05]  /*0100*/  LOP3.LUT R5, R4, 0xfffffffc, RZ, 0xc0, !PT ;  /* 0xfffffffc04057812 */ /* 0x000fca00078ec0ff */
[----:B--2---:R-:W-:Y:S01]  /*0110*/  IMAD.WIDE R4, R5, 0x4, R2 ;  /* 0x0000000405047825 */ /* 0x004fe200078e0202 */
[----:B------:R-:W-:-:S05]  /*0120*/  CS2R R12, SRZ ;  /* 0x00000000000c7805 */ /* 0x000fca000001ff00 */
[----:B------:R-:W2:Y:S04]  /*0130*/  @!P4 LDG.E.EL R0, desc[UR4][R4.64] ;  /* 0x000000040400c981 */ /* 0x000ea8000c2e1900 */
[----:B------:R-:W2:Y:S04]  /*0140*/  @!P4 LDG.E.EL R9, desc[UR4][R4.64+0x4] ;  /* 0x000004040409c981 */ /* 0x000ea8000c2e1900 */
[----:B------:R-:W3:Y:S04]  /*0150*/  @!P4 LDG.E.EL R6, desc[UR4][R4.64] ;  /* 0x000000040406c981 */ /* 0x000ee8000c2e1900 */
[----:B------:R-:W3:Y:S04]  /*0160*/  @!P4 LDG.E.EL R11, desc[UR4][R4.64+0x4] ;  /* 0x00000404040bc981 */ /* 0x000ee8000c2e1900 */
[----:B------:R-:W4:Y:S04]  /*0170*/  @!P4 LDG.E.EL R8, desc[UR4][R4.64+0x8] ;  /* 0x000008040408c981 */ /* 0x000f28000c2e1900 */
[----:B------:R-:W5:Y:S04]  /*0180*/  @!P4 LDG.E.EL R10, desc[UR4][R4.64+0x8] ;  /* 0x00000804040ac981 */ /* 0x000f68000c2e1900 */
[----:B------:R-:W5:Y:S04]  /*0190*/  @!P4 LDG.E.EL R12, desc[UR4][R4.64+0xc] ;  /* 0x00000c04040cc981 */ /* 0x000f68000c2e1900 */
[----:B------:R-:W5:Y:S01]  /*01a0*/  @!P4 LDG.E.EL R13, desc[UR4][R4.64+0xc] ;  /* 0x00000c04040dc981 */ /* 0x000f62000c2e1900 */
[----:B------:R-:W-:Y:S01]  /*01b0*/  CS2R R14, SRZ ;  /* 0x00000000000e7805 */ /* 0x000fe2000001ff00 */
[----:B------:R-:W-:-:S05]  /*01c0*/  IMAD.WIDE R2, R7, 0x4, R2 ;  /* 0x0000000407027825 */ /* 0x000fca00078e0202 */
[----:B------:R1:W5:Y:S02]  /*01d0*/  @!P4 LDG.E.64 R14, desc[UR4][R2.64] ;  /* 0x00000004020ec981 */ /* 0x000364000c1e1b00 */
[----:B-1----:R-:W1:Y:S02]  /*01e0*/  LDC.64 R2, c[0x0][0x218] ;  /* 0x00008600ff027b82 */ /* 0x002e640000000a00 */
[----:B-1----:R-:W-:-:S04]  /*01f0*/  IMAD.WIDE R2, R7, 0x4, R2 ;  /* 0x0000000407027825 */ /* 0x002fc800078e0202 */
[----:B--2---:R-:W-:Y:S01]  /*0200*/  FADD R9, R9, R0 ;  /* 0x0000000009097221 */ /* 0x004fe20000000000 */
[----:B---3--:R-:W-:-:S03]  /*0210*/  FADD R11, R11, R6 ;  /* 0x000000060b0b7221 */ /* 0x008fc60000000000 */
[----:B----4-:R-:W-:Y:S01]  /*0220*/  FADD R9, R9, R8 ;  /* 0x0000000809097221 */ /* 0x010fe20000000000 */
[----:B-----5:R-:W-:-:S03]  /*0230*/  FADD R10, R11, R10 ;  /* 0x0000000a0b0a7221 */ /* 0x020fc60000000000 */
[----:B------:R-:W-:Y:S01]  /*0240*/  FADD R9, R9, R12 ;  /* 0x0000000c09097221 */ /* 0x000fe20000000000 */
[----:B------:R-:W-:-:S04]  /*0250*/  FADD R10, R10, R13 ;  /* 0x0000000d0a0a7221 */ /* 0x000fc80000000000 */
[C---:B------:R-:W-:Y:S02]  /*0260*/  FSETP.GT.AND P0, PT, |R9|.reuse, 8.50705917302346158658e+37, PT ;  /* 0x7e8000000900780b */ /* 0x040fe40003f04200 */
[----:B------:R-:W-:Y:S02]  /*0270*/  FSETP.GEU.AND P2, PT, |R9|, 1.175494350822287508e-38, PT ;  /* 0x008000000900780b */ /* 0x000fe40003f4e200 */
[C---:B------:R-:W-:Y:S02]  /*0280*/  FSETP.GT.AND P1, PT, |R10|.reuse, 8.50705917302346158658e+37, PT ;  /* 0x7e8000000a00780b */ /* 0x040fe40003f24200 */
[----:B------:R-:W-:-:S07]  /*0290*/  FSETP.GEU.AND P3, PT, |R10|, 1.175494350822287508e-38, PT ;  /* 0x008000000a00780b */ /* 0x000fce0003f6e200 */
[----:B------:R-:W-:Y:S01]  /*02a0*/  @P0 FMUL R9, R9, 0.25 ;  /* 0x3e80000009090820 */ /* 0x000fe20000400000 */
[----:B------:R-:W-:-:S03]  /*02b0*/  @P0 FMUL R14, R14, 0.25 ;  /* 0x3e8000000e0e0820 */ /* 0x000fc60000400000 */
[----:B------:R-:W-:Y:S01]  /*02c0*/  @P1 FMUL R10, R10, 0.25 ;  /* 0x3e8000000a0a1820 */ /* 0x000fe20000400000 */
[----:B------:R-:W-:Y:S01]  /*02d0*/  @!P2 FMUL R9, R9, 16777216 ;  /* 0x4b8000000909a820 */ /* 0x000fe20000400000 */
[----:B------:R-:W-:Y:S01]  /*02e0*/  @P1 FMUL R15, R15, 0.25 ;  /* 0x3e8000000f0f1820 */ /* 0x000fe20000400000 */
[----:B------:R-:W-:Y:S01]  /*02f0*/  @!P2 FMUL R14, R14, 16777216 ;  /* 0x4b8000000e0ea820 */ /* 0x000fe20000400000 */
[----:B------:R-:W-:Y:S02]  /*0300*/  @!P3 FMUL R10, R10, 16777216 ;  /* 0x4b8000000a0ab820 */ /* 0x000fe40000400000 */
[----:B------:R-:W-:Y:S01]  /*0310*/  @!P3 FMUL R15, R15, 16777216 ;  /* 0x4b8000000f0fb820 */ /* 0x000fe20000400000 */
[----:B------:R-:W1:Y:S08]  /*0320*/  MUFU.RCP R9, R9 ;  /* 0x0000000900097308 */ /* 0x000e700000001000 */
[----:B------:R-:W2:Y:S01]  /*0330*/  MUFU.RCP R10, R10 ;  /* 0x0000000a000a7308 */ /* 0x000ea20000001000 */
[----:B-1----:R-:W-:Y:S01]  /*0340*/  FMUL R14, R9, R14 ;  /* 0x0000000e090e7220 */ /* 0x002fe20000400000 */
[----:B--2---:R-:W-:Y:S01]  /*0350*/  FMUL R15, R10, R15 ;  /* 0x0000000f0a0f7220 */ /* 0x004fe20000400000 */
[----:B------:R-:W-:Y:S06]  /*0360*/  @P4 EXIT ;  /* 0x000000000000494d */ /* 0x000fec0003800000 */
[----:B------:R-:W-:Y:S01]  /*0370*/  STG.E.64 desc[UR4][R2.64], R14 ;  /* 0x0000000e02007986 */ /* 0x000fe2000c101b04 */
[----:B------:R-:W-:Y:S05]  /*0380*/  EXIT ;  /* 0x000000000000794d */ /* 0x000fea0003800000 */
.L_x_0:
[----:B------:R-:W-:-:S00]  /*0390*/  BRA `(.L_x_0) ;  /* 0xfffffffc00fc7947 */ /* 0x000fc0000383ffff */
[----:B------:R-:W-:-:S00]  /*03a0*/  NOP ;  /* 0x0000000000007918 */ /* 0x000fc00000000000 */
        /* <DEDUP_REMOVED lines=13> */
.L_x_1:


//--------------------- .nv.constant0.triton_poi_fused__softmax_4 --------------------------
	.section	.nv.constant0.triton_poi_fused__softmax_4,"a",@progbits
	.sectionflags	@""
	.align	4
.nv.constant0.triton_poi_fused__softmax_4:
	.zero		548
